//
// Generated by NVIDIA NVVM Compiler
//
// Compiler Build ID: CL-36424714
// Cuda compilation tools, release 13.0, V13.0.88
// Based on NVVM 20.0.0
//

.version 9.0
.target sm_100
.address_size 64

	// .globl	_Z6matmulPfS_fiiii
.extern .shared .align 16 .b8 smem[];

.visible .entry _Z6matmulPfS_fiiii(
	.param .u64 .ptr .align 1 _Z6matmulPfS_fiiii_param_0,
	.param .u64 .ptr .align 1 _Z6matmulPfS_fiiii_param_1,
	.param .f32 _Z6matmulPfS_fiiii_param_2,
	.param .u32 _Z6matmulPfS_fiiii_param_3,
	.param .u32 _Z6matmulPfS_fiiii_param_4,
	.param .u32 _Z6matmulPfS_fiiii_param_5,
	.param .u32 _Z6matmulPfS_fiiii_param_6
)
{
	.reg .pred 	%p<11>;
	.reg .b32 	%r<40>;
	.reg .b32 	%f<9>;
	.reg .b64 	%rd<9>;

	ld.param.u64 	%rd3, [_Z6matmulPfS_fiiii_param_0];
	ld.param.u64 	%rd4, [_Z6matmulPfS_fiiii_param_1];
	ld.param.u32 	%r17, [_Z6matmulPfS_fiiii_param_3];
	ld.param.u32 	%r18, [_Z6matmulPfS_fiiii_param_4];
	ld.param.u32 	%r19, [_Z6matmulPfS_fiiii_param_5];
	ld.param.u32 	%r20, [_Z6matmulPfS_fiiii_param_6];
	mov.u32 	%r1, %tid.x;
	mov.u32 	%r2, %tid.y;
	mov.u32 	%r21, %ntid.x;
	mov.u32 	%r22, %ctaid.x;
	mad.lo.s32 	%r3, %r21, %r22, %r1;
	mov.u32 	%r23, %ntid.y;
	mov.u32 	%r24, %ctaid.y;
	mad.lo.s32 	%r4, %r23, %r24, %r2;
	add.s32 	%r25, %r19, %r20;
	add.s32 	%r26, %r25, -1;
	div.s32 	%r5, %r26, %r20;
	setp.lt.s32 	%p1, %r5, 1;
	@%p1 bra 	$L__BB0_10;
	mul.lo.s32 	%r28, %r20, %r20;
	mad.lo.s32 	%r29, %r20, %r2, %r1;
	shl.b32 	%r30, %r29, 2;
	mov.u32 	%r31, smem;
	add.s32 	%r6, %r31, %r30;
	mul.lo.s32 	%r7, %r19, %r4;
	shl.b32 	%r32, %r28, 2;
	add.s32 	%r8, %r6, %r32;
	and.b32  	%r33, %r20, 2147483640;
	neg.s32 	%r9, %r33;
	cvta.to.global.u64 	%rd1, %rd3;
	cvta.to.global.u64 	%rd2, %rd4;
	mov.b32 	%r38, 0;
$L__BB0_2:
	setp.ge.s32 	%p2, %r4, %r17;
	mul.lo.s32 	%r11, %r38, %r20;
	add.s32 	%r34, %r11, %r1;
	setp.ge.s32 	%p3, %r34, %r19;
	mov.f32 	%f7, 0f00000000;
	or.pred  	%p4, %p2, %p3;
	@%p4 bra 	$L__BB0_4;
	add.s32 	%r35, %r34, %r7;
	mul.wide.s32 	%rd5, %r35, 4;
	add.s64 	%rd6, %rd1, %rd5;
	ld.global.f32 	%f7, [%rd6];
$L__BB0_4:
	setp.ge.s32 	%p5, %r3, %r18;
	st.shared.f32 	[%r6], %f7;
	add.s32 	%r13, %r11, %r2;
	setp.ge.s32 	%p6, %r13, %r19;
	mov.f32 	%f8, 0f00000000;
	or.pred  	%p7, %p5, %p6;
	@%p7 bra 	$L__BB0_6;
	mad.lo.s32 	%r37, %r13, %r18, %r3;
	mul.wide.s32 	%rd7, %r37, 4;
	add.s64 	%rd8, %rd2, %rd7;
	ld.global.f32 	%f8, [%rd8];
$L__BB0_6:
	st.shared.f32 	[%r8], %f8;
	bar.sync 	0;
	setp.lt.s32 	%p8, %r20, 8;
	@%p8 bra 	$L__BB0_9;
	mov.u32 	%r39, %r9;
$L__BB0_8:
	.pragma "nounroll";
	add.s32 	%r39, %r39, 8;
	setp.ne.s32 	%p9, %r39, 0;
	@%p9 bra 	$L__BB0_8;
$L__BB0_9:
	bar.sync 	0;
	add.s32 	%r38, %r38, 1;
	setp.ne.s32 	%p10, %r38, %r5;
	@%p10 bra 	$L__BB0_2;
$L__BB0_10:
	ret;

}


// ===== COMPILED SASS (sm_100) =====

	.target	sm_100

	.elftype	@"ET_EXEC"


//--------------------- .note.nv.tkinfo           --------------------------
	.section	.note.nv.tkinfo,"",@"SHT_NOTE"
	.sectionflags	@"SHF_NOTE_NV_TKINFO"
	.tkinfo
        /*0018*/ 	.word	0x00000002
        /*0030*/ 	.string	""
        /*0030*/ 	.string	"ptxas"
        /*0030*/ 	.string	"Cuda compilation tools, release 13.0, V13.0.88"
        /*0030*/ 	.string	"Build cuda_13.0.r13.0/compiler.36424714_0"
        /*0030*/ 	.string	"-arch sm_100 -m 64 "



//--------------------- .note.nv.cuinfo           --------------------------
	.section	.note.nv.cuinfo,"",@"SHT_NOTE"
	.sectionflags	@"SHF_NOTE_NV_CUINFO"
        /*0018*/ 	.short	0x0002
        /*001a*/ 	.short	0x0064
        /*001c*/ 	.short	0x0082
	.zero		2


//--------------------- .nv.info                  --------------------------
	.section	.nv.info,"",@"SHT_CUDA_INFO"
	.align	4


	//----- nvinfo : EIATTR_REGCOUNT
	.align		4
        /*0000*/ 	.byte	0x04, 0x2f
        /*0002*/ 	.short	(.L_1 - .L_0)
	.align		4
.L_0:
        /*0004*/ 	.word	index@(_Z6matmulPfS_fiiii)
        /*0008*/ 	.word	0x00000012


	//----- nvinfo : EIATTR_FRAME_SIZE
	.align		4
.L_1:
        /*000c*/ 	.byte	0x04, 0x11
        /*000e*/ 	.short	(.L_3 - .L_2)
	.align		4
.L_2:
        /*0010*/ 	.word	index@(_Z6matmulPfS_fiiii)
        /*0014*/ 	.word	0x00000000


	//----- nvinfo : EIATTR_MIN_STACK_SIZE
	.align		4
.L_3:
        /*0018*/ 	.byte	0x04, 0x12
        /*001a*/ 	.short	(.L_5 - .L_4)
	.align		4
.L_4:
        /*001c*/ 	.word	index@(_Z6matmulPfS_fiiii)
        /*0020*/ 	.word	0x00000000
.L_5:


//--------------------- .nv.compat                --------------------------
	.section	.nv.compat,"",@"SHT_CUDA_COMPAT_INFO"
	.align	4
        /*0000*/ 	.byte	0x02, 0x09, 0x00, 0x00, 0x02, 0x02, 0x01, 0x00, 0x02, 0x05, 0x05, 0x00, 0x03, 0x07, 0x01, 0x01
        /*0010*/ 	.byte	0x02, 0x03, 0x00, 0x00, 0x02, 0x06, 0x01, 0x00, 0x04, 0x0b, 0x08, 0x00, 0x09, 0x00, 0x00, 0x00
        /*0020*/ 	.byte	0x00, 0x00, 0x00, 0x00


//--------------------- .nv.info._Z6matmulPfS_fiiii --------------------------
	.section	.nv.info._Z6matmulPfS_fiiii,"",@"SHT_CUDA_INFO"
	.sectionflags	@""
	.align	4


	//----- nvinfo : EIATTR_CUDA_API_VERSION
	.align		4
        /*0000*/ 	.byte	0x04, 0x37
        /*0002*/ 	.short	(.L_7 - .L_6)
.L_6:
        /*0004*/ 	.word	0x00000082


	//----- nvinfo : EIATTR_KPARAM_INFO
	.align		4
.L_7:
        /*0008*/ 	.byte	0x04, 0x17
        /*000a*/ 	.short	(.L_9 - .L_8)
.L_8:
        /*000c*/ 	.word	0x00000000
        /*0010*/ 	.short	0x0006
        /*0012*/ 	.short	0x0020
        /*0014*/ 	.byte	0x00, 0xf0, 0x11, 0x00


	//----- nvinfo : EIATTR_KPARAM_INFO
	.align		4
.L_9:
        /*0018*/ 	.byte	0x04, 0x17
        /*001a*/ 	.short	(.L_11 - .L_10)
.L_10:
        /*001c*/ 	.word	0x00000000
        /*0020*/ 	.short	0x0005
        /*0022*/ 	.short	0x001c
        /*0024*/ 	.byte	0x00, 0xf0, 0x11, 0x00


	//----- nvinfo : EIATTR_KPARAM_INFO
	.align		4
.L_11:
        /*0028*/ 	.byte	0x04, 0x17
        /*002a*/ 	.short	(.L_13 - .L_12)
.L_12:
        /*002c*/ 	.word	0x00000000
        /*0030*/ 	.short	0x0004
        /*0032*/ 	.short	0x0018
        /*0034*/ 	.byte	0x00, 0xf0, 0x11, 0x00


	//----- nvinfo : EIATTR_KPARAM_INFO
	.align		4
.L_13:
        /*0038*/ 	.byte	0x04, 0x17
        /*003a*/ 	.short	(.L_15 - .L_14)
.L_14:
        /*003c*/ 	.word	0x00000000
        /*0040*/ 	.short	0x0003
        /*0042*/ 	.short	0x0014
        /*0044*/ 	.byte	0x00, 0xf0, 0x11, 0x00


	//----- nvinfo : EIATTR_KPARAM_INFO
	.align		4
.L_15:
        /*0048*/ 	.byte	0x04, 0x17
        /*004a*/ 	.short	(.L_17 - .L_16)
.L_16:
        /*004c*/ 	.word	0x00000000
        /*0050*/ 	.short	0x0002
        /*0052*/ 	.short	0x0010
        /*0054*/ 	.byte	0x00, 0xf0, 0x11, 0x00


	//----- nvinfo : EIATTR_KPARAM_INFO
	.align		4
.L_17:
        /*0058*/ 	.byte	0x04, 0x17
        /*005a*/ 	.short	(.L_19 - .L_18)
.L_18:
        /*005c*/ 	.word	0x00000000
        /*0060*/ 	.short	0x0001
        /*0062*/ 	.short	0x0008
        /*0064*/ 	.byte	0x00, 0xf5, 0x21, 0x00


	//----- nvinfo : EIATTR_KPARAM_INFO
	.align		4
.L_19:
        /*0068*/ 	.byte	0x04, 0x17
        /*006a*/ 	.short	(.L_21 - .L_20)
.L_20:
        /*006c*/ 	.word	0x00000000
        /*0070*/ 	.short	0x0000
        /*0072*/ 	.short	0x0000
        /*0074*/ 	.byte	0x00, 0xf5, 0x21, 0x00


	//----- nvinfo : EIATTR_SPARSE_MMA_MASK
	.align		4
.L_21:
        /*0078*/ 	.byte	0x03, 0x50
        /*007a*/ 	.short	0x0000


	//----- nvinfo : EIATTR_MAXREG_COUNT
	.align		4
        /*007c*/ 	.byte	0x03, 0x1b
        /*007e*/ 	.short	0x00ff


	//----- nvinfo : EIATTR_NUM_BARRIERS
	.align		4
        /*0080*/ 	.byte	0x02, 0x4c
        /*0082*/ 	.byte	0x01
	.zero		1


	//----- nvinfo : EIATTR_MERCURY_ISA_VERSION
	.align		4
        /*0084*/ 	.byte	0x03, 0x5f
        /*0086*/ 	.short	0x0101


	//----- nvinfo : EIATTR_VRC_CTA_INIT_COUNT
	.align		4
        /*0088*/ 	.byte	0x02, 0x4a
	.zero		1
	.zero		1


	//----- nvinfo : EIATTR_EXIT_INSTR_OFFSETS
	.align		4
        /*008c*/ 	.byte	0x04, 0x1c
        /*008e*/ 	.short	(.L_23 - .L_22)


	//   ....[0]....
.L_22:
        /*0090*/ 	.word	0x00000210


	//   ....[1]....
        /*0094*/ 	.word	0x000004a0


	//----- nvinfo : EIATTR_CBANK_PARAM_SIZE
	.align		4
.L_23:
        /*0098*/ 	.byte	0x03, 0x19
        /*009a*/ 	.short	0x0024


	//----- nvinfo : EIATTR_PARAM_CBANK
	.align		4
        /*009c*/ 	.byte	0x04, 0x0a
        /*009e*/ 	.short	(.L_25 - .L_24)
	.align		4
.L_24:
        /*00a0*/ 	.word	index@(.nv.constant0._Z6matmulPfS_fiiii)
        /*00a4*/ 	.short	0x0380
        /*00a6*/ 	.short	0x0024


	//----- nvinfo : EIATTR_SW_WAR
	.align		4
.L_25:
        /*00a8*/ 	.byte	0x04, 0x36
        /*00aa*/ 	.short	(.L_27 - .L_26)
.L_26:
        /*00ac*/ 	.word	0x00000008
.L_27:


//--------------------- .nv.callgraph             --------------------------
	.section	.nv.callgraph,"",@"SHT_CUDA_CALLGRAPH"
	.align	4
	.sectionentsize	8
	.align		4
        /*0000*/ 	.word	0x00000000
	.align		4
        /*0004*/ 	.word	0xffffffff
	.align		4
        /*0008*/ 	.word	0x00000000
	.align		4
        /*000c*/ 	.word	0xfffffffe
	.align		4
        /*0010*/ 	.word	0x00000000
	.align		4
        /*0014*/ 	.word	0xfffffffd
	.align		4
        /*0018*/ 	.word	0x00000000
	.align		4
        /*001c*/ 	.word	0xfffffffc


//--------------------- .text._Z6matmulPfS_fiiii  --------------------------
	.section	.text._Z6matmulPfS_fiiii,"ax",@progbits
	.align	128
        .global         _Z6matmulPfS_fiiii
        .type           _Z6matmulPfS_fiiii,@function
        .size           _Z6matmulPfS_fiiii,(.L_x_2 - _Z6matmulPfS_fiiii)
        .other          _Z6matmulPfS_fiiii,@"STO_CUDA_ENTRY STV_DEFAULT"
_Z6matmulPfS_fiiii:
.text._Z6matmulPfS_fiiii:
[----:B------:R-:W-:Y:S08]  /*0000*/  LDC R1, c[0x0][0x37c] ;  /* 0x0000df00ff017b82 */ /* 0x000ff00000000800 */
[----:B------:R-:W0:Y:S01]  /*0010*/  LDC R5, c[0x0][0x3a0] ;  /* 0x0000e800ff057b82 */ /* 0x000e220000000800 */
[----:B------:R-:W1:Y:S01]  /*0020*/  S2R R12, SR_TID.X ;  /* 0x00000000000c7919 */ /* 0x000e620000002100 */
[----:B------:R-:W2:Y:S06]  /*0030*/  S2R R13, SR_TID.Y ;  /* 0x00000000000d7919 */ /* 0x000eac0000002200 */
[----:B------:R-:W3:Y:S01]  /*0040*/  LDC R0, c[0x0][0x39c] ;  /* 0x0000e700ff007b82 */ /* 0x000ee20000000800 */
[----:B0-----:R-:W-:-:S04]  /*0050*/  IABS R7, R5 ;  /* 0x0000000500077213 */ /* 0x001fc80000000000 */
[----:B------:R-:W0:Y:S01]  /*0060*/  I2F.RP R4, R7 ;  /* 0x0000000700047306 */ /* 0x000e220000209400 */
[----:B---3--:R-:W-:-:S07]  /*0070*/  IADD3 R0, PT, PT, R0, -0x1, R5 ;  /* 0xffffffff00007810 */ /* 0x008fce0007ffe005 */
[----:B0-----:R-:W0:Y:S02]  /*0080*/  MUFU.RCP R4, R4 ;  /* 0x0000000400047308 */ /* 0x001e240000001000 */
[----:B0-----:R-:W-:Y:S01]  /*0090*/  VIADD R2, R4, 0xffffffe ;  /* 0x0ffffffe04027836 */ /* 0x001fe20000000000 */
[----:B------:R-:W-:Y:S02]  /*00a0*/  IABS R4, R0 ;  /* 0x0000000000047213 */ /* 0x000fe40000000000 */
[----:B------:R-:W-:-:S03]  /*00b0*/  LOP3.LUT R0, R0, R5, RZ, 0x3c, !PT ;  /* 0x0000000500007212 */ /* 0x000fc600078e3cff */
[----:B------:R0:W3:Y:S01]  /*00c0*/  F2I.FTZ.U32.TRUNC.NTZ R3, R2 ;  /* 0x0000000200037305 */ /* 0x0000e2000021f000 */
[----:B------:R-:W-:Y:S01]  /*00d0*/  ISETP.GE.AND P1, PT, R0, RZ, PT ;  /* 0x000000ff0000720c */ /* 0x000fe20003f26270 */
[----:B0-----:R-:W-:Y:S02]  /*00e0*/  HFMA2 R2, -RZ, RZ, 0, 0 ;  /* 0x00000000ff027431 */ /* 0x001fe400000001ff */
[----:B---3--:R-:W-:-:S04]  /*00f0*/  IMAD.MOV R6, RZ, RZ, -R3 ;  /* 0x000000ffff067224 */ /* 0x008fc800078e0a03 */
[----:B------:R-:W-:-:S04]  /*0100*/  IMAD R9, R6, R7, RZ ;  /* 0x0000000706097224 */ /* 0x000fc800078e02ff */
[----:B------:R-:W-:-:S06]  /*0110*/  IMAD.HI.U32 R3, R3, R9, R2 ;  /* 0x0000000903037227 */ /* 0x000fcc00078e0002 */
[----:B------:R-:W-:-:S04]  /*0120*/  IMAD.HI.U32 R3, R3, R4, RZ ;  /* 0x0000000403037227 */ /* 0x000fc800078e00ff */
[----:B------:R-:W-:-:S04]  /*0130*/  IMAD.MOV R6, RZ, RZ, -R3 ;  /* 0x000000ffff067224 */ /* 0x000fc800078e0a03 */
[C---:B------:R-:W-:Y:S02]  /*0140*/  IMAD R2, R7.reuse, R6, R4 ;  /* 0x0000000607027224 */ /* 0x040fe400078e0204 */
[----:B------:R-:W0:Y:S03]  /*0150*/  S2R R6, SR_CTAID.Y ;  /* 0x0000000000067919 */ /* 0x000e260000002600 */
[----:B------:R-:W-:-:S13]  /*0160*/  ISETP.GT.U32.AND P2, PT, R7, R2, PT ;  /* 0x000000020700720c */ /* 0x000fda0003f44070 */
[-C--:B------:R-:W-:Y:S01]  /*0170*/  @!P2 IADD3 R2, PT, PT, R2, -R7.reuse, RZ ;  /* 0x800000070202a210 */ /* 0x080fe20007ffe0ff */
[----:B------:R-:W-:Y:S01]  /*0180*/  @!P2 VIADD R3, R3, 0x1 ;  /* 0x000000010303a836 */ /* 0x000fe20000000000 */
[----:B------:R-:W-:Y:S02]  /*0190*/  ISETP.NE.AND P2, PT, R5, RZ, PT ;  /* 0x000000ff0500720c */ /* 0x000fe40003f45270 */
[----:B------:R-:W-:-:S13]  /*01a0*/  ISETP.GE.U32.AND P0, PT, R2, R7, PT ;  /* 0x000000070200720c */ /* 0x000fda0003f06070 */
[----:B------:R-:W-:-:S05]  /*01b0*/  @P0 IADD3 R3, PT, PT, R3, 0x1, RZ ;  /* 0x0000000103030810 */ /* 0x000fca0007ffe0ff */
[----:B------:R-:W-:Y:S02]  /*01c0*/  IMAD.MOV.U32 R14, RZ, RZ, R3 ;  /* 0x000000ffff0e7224 */ /* 0x000fe400078e0003 */
[----:B------:R-:W3:Y:S03]  /*01d0*/  S2R R3, SR_CTAID.X ;  /* 0x0000000000037919 */ /* 0x000ee60000002500 */
[----:B------:R-:W-:Y:S02]  /*01e0*/  @!P1 IADD3 R14, PT, PT, -R14, RZ, RZ ;  /* 0x000000ff0e0e9210 */ /* 0x000fe40007ffe1ff */
[----:B------:R-:W-:-:S04]  /*01f0*/  @!P2 LOP3.LUT R14, RZ, R5, RZ, 0x33, !PT ;  /* 0x00000005ff0ea212 */ /* 0x000fc800078e33ff */
[----:B------:R-:W-:-:S13]  /*0200*/  ISETP.GE.AND P0, PT, R14, 0x1, PT ;  /* 0x000000010e00780c */ /* 0x000fda0003f06270 */
[----:B012---:R-:W-:Y:S05]  /*0210*/  @!P0 EXIT ;  /* 0x000000000000894d */ /* 0x007fea0003800000 */
[----:B------:R-:W0:Y:S01]  /*0220*/  S2UR UR5, SR_CgaCtaId ;  /* 0x00000000000579c3 */ /* 0x000e220000008800 */
[----:B------:R-:W3:Y:S01]  /*0230*/  LDCU UR6, c[0x0][0x360] ;  /* 0x00006c00ff0677ac */ /* 0x000ee20008000800 */
[-C--:B------:R-:W-:Y:S02]  /*0240*/  IMAD R0, R13, R5.reuse, R12 ;  /* 0x000000050d007224 */ /* 0x080fe400078e020c */
[----:B------:R-:W-:Y:S01]  /*0250*/  IMAD R2, R5, R5, RZ ;  /* 0x0000000505027224 */ /* 0x000fe200078e02ff */
[----:B------:R-:W1:Y:S03]  /*0260*/  LDCU UR7, c[0x0][0x364] ;  /* 0x00006c80ff0777ac */ /* 0x000e660008000800 */
[----:B------:R-:W2:Y:S01]  /*0270*/  LDC R15, c[0x0][0x3a0] ;  /* 0x0000e800ff0f7b82 */ /* 0x000ea20000000800 */
[----:B------:R-:W-:Y:S01]  /*0280*/  UMOV UR4, 0x400 ;  /* 0x0000040000047882 */ /* 0x000fe20000000000 */
[----:B------:R-:W4:Y:S01]  /*0290*/  LDCU.64 UR8, c[0x0][0x358] ;  /* 0x00006b00ff0877ac */ /* 0x000f220008000a00 */
[----:B------:R-:W2:Y:S01]  /*02a0*/  LDCU UR12, c[0x0][0x39c] ;  /* 0x00007380ff0c77ac */ /* 0x000ea20008000800 */
[----:B------:R-:W2:Y:S01]  /*02b0*/  LDCU UR10, c[0x0][0x394] ;  /* 0x00007280ff0a77ac */ /* 0x000ea20008000800 */
[----:B------:R-:W2:Y:S01]  /*02c0*/  LDCU UR11, c[0x0][0x398] ;  /* 0x00007300ff0b77ac */ /* 0x000ea20008000800 */
[----:B-1----:R-:W-:Y:S01]  /*02d0*/  IMAD R6, R6, UR7, R13 ;  /* 0x0000000706067c24 */ /* 0x002fe2000f8e020d */
[----:B0-----:R-:W-:-:S06]  /*02e0*/  ULEA UR4, UR5, UR4, 0x18 ;  /* 0x0000000405047291 */ /* 0x001fcc000f8ec0ff */
[----:B------:R-:W-:Y:S01]  /*02f0*/  LEA R7, R0, UR4, 0x2 ;  /* 0x0000000400077c11 */ /* 0x000fe2000f8e10ff */
[----:B---3--:R-:W-:Y:S01]  /*0300*/  IMAD R0, R3, UR6, R12 ;  /* 0x0000000603007c24 */ /* 0x008fe2000f8e020c */
[----:B------:R-:W-:-:S03]  /*0310*/  UMOV UR4, URZ ;  /* 0x000000ff00047c82 */ /* 0x000fc60008000000 */
[----:B----4-:R-:W-:-:S07]  /*0320*/  IMAD R8, R2, 0x4, R7 ;  /* 0x0000000402087824 */ /* 0x010fce00078e0207 */
.L_x_0:
[C---:B--2---:R-:W-:Y:S01]  /*0330*/  IMAD R9, R15.reuse, UR4, R12 ;  /* 0x000000040f097c24 */ /* 0x044fe2000f8e020c */
[----:B------:R-:W-:Y:S01]  /*0340*/  MOV R10, RZ ;  /* 0x000000ff000a7202 */ /* 0x000fe20000000f00 */
[----:B------:R-:W-:-:S03]  /*0350*/  IMAD R11, R15, UR4, R13 ;  /* 0x000000040f0b7c24 */ /* 0x000fc6000f8e020d */
[----:B------:R-:W-:Y:S02]  /*0360*/  ISETP.GE.AND P0, PT, R9, UR12, PT ;  /* 0x0000000c09007c0c */ /* 0x000fe4000bf06270 */
[----:B------:R-:W-:Y:S02]  /*0370*/  ISETP.GE.AND P1, PT, R11, UR12, PT ;  /* 0x0000000c0b007c0c */ /* 0x000fe4000bf26270 */
[----:B------:R-:W-:Y:S02]  /*0380*/  ISETP.GE.OR P0, PT, R6, UR10, P0 ;  /* 0x0000000a06007c0c */ /* 0x000fe40008706670 */
[----:B------:R-:W-:-:S11]  /*0390*/  ISETP.GE.OR P1, PT, R0, UR11, P1 ;  /* 0x0000000b00007c0c */ /* 0x000fd60008f26670 */
[----:B------:R-:W0:Y:S01]  /*03a0*/  @!P0 LDC.64 R4, c[0x0][0x380] ;  /* 0x0000e000ff048b82 */ /* 0x000e220000000a00 */
[----:B------:R-:W-:Y:S02]  /*03b0*/  @!P0 IMAD R9, R6, UR12, R9 ;  /* 0x0000000c06098c24 */ /* 0x000fe4000f8e0209 */
[----:B------:R-:W-:-:S05]  /*03c0*/  @!P1 IMAD R11, R11, UR11, R0 ;  /* 0x0000000b0b0b9c24 */ /* 0x000fca000f8e0200 */
[----:B------:R-:W1:Y:S01]  /*03d0*/  @!P1 LDC.64 R2, c[0x0][0x388] ;  /* 0x0000e200ff029b82 */ /* 0x000e620000000a00 */
[----:B0-----:R-:W-:-:S04]  /*03e0*/  @!P0 IMAD.WIDE R4, R9, 0x4, R4 ;  /* 0x0000000409048825 */ /* 0x001fc800078e0204 */
[----:B------:R-:W-:Y:S01]  /*03f0*/  IMAD.MOV.U32 R9, RZ, RZ, RZ ;  /* 0x000000ffff097224 */ /* 0x000fe200078e00ff */
[----:B------:R-:W2:Y:S01]  /*0400*/  @!P0 LDG.E R10, desc[UR8][R4.64] ;  /* 0x00000008040a8981 */ /* 0x000ea2000c1e1900 */
[----:B-1----:R-:W-:-:S05]  /*0410*/  @!P1 IMAD.WIDE R2, R11, 0x4, R2 ;  /* 0x000000040b029825 */ /* 0x002fca00078e0202 */
[----:B------:R-:W3:Y:S01]  /*0420*/  @!P1 LDG.E R9, desc[UR8][R2.64] ;  /* 0x0000000802099981 */ /* 0x000ee2000c1e1900 */
[----:B------:R-:W-:-:S06]  /*0430*/  UIADD3 UR4, UPT, UPT, UR4, 0x1, URZ ;  /* 0x0000000104047890 */ /* 0x000fcc000fffe0ff */
[----:B------:R-:W-:Y:S01]  /*0440*/  ISETP.NE.AND P0, PT, R14, UR4, PT ;  /* 0x000000040e007c0c */ /* 0x000fe2000bf05270 */
[----:B--2---:R0:W-:Y:S04]  /*0450*/  STS [R7], R10 ;  /* 0x0000000a07007388 */ /* 0x0041e80000000800 */
[----:B---3--:R0:W-:Y:S01]  /*0460*/  STS [R8], R9 ;  /* 0x0000000908007388 */ /* 0x0081e20000000800 */
[----:B------:R-:W-:Y:S08]  /*0470*/  BAR.SYNC.DEFER_BLOCKING 0x0 ;  /* 0x0000000000007b1d */ /* 0x000ff00000010000 */
[----:B------:R-:W-:Y:S06]  /*0480*/  BAR.SYNC.DEFER_BLOCKING 0x0 ;  /* 0x0000000000007b1d */ /* 0x000fec0000010000 */
[----:B0-----:R-:W-:Y:S05]  /*0490*/  @P0 BRA `(.L_x_0) ;  /* 0xfffffffc00a40947 */ /* 0x001fea000383ffff */
[----:B------:R-:W-:Y:S05]  /*04a0*/  EXIT ;  /* 0x000000000000794d */ /* 0x000fea0003800000 */
.L_x_1:
[----:B------:R-:W-:-:S00]  /*04b0*/  BRA `(.L_x_1) ;  /* 0xfffffffc00fc7947 */ /* 0x000fc0000383ffff */
[----:B------:R-:W-:-:S00]  /*04c0*/  NOP ;  /* 0x0000000000007918 */ /* 0x000fc00000000000 */
        /* <DEDUP_REMOVED lines=11> */
.L_x_2:


//--------------------- .nv.shared._Z6matmulPfS_fiiii --------------------------
	.section	.nv.shared._Z6matmulPfS_fiiii,"aw",@nobits
	.sectionflags	@""
	.align	16
	.zero		1024


//--------------------- .nv.shared.reserved.0     --------------------------
	.section	.nv.shared.reserved.0,"aw",@nobits
	.weak		__nv_reservedSMEM_offset_0_alias
	.size		__nv_reservedSMEM_offset_0_alias, 0, 64
	.other		__nv_reservedSMEM_offset_0_alias,@"STO_CUDA_RESERVED_SHARED STV_DEFAULT"
__nv_reservedSMEM_offset_0_alias:
	.zero		0
	.zero		64


//--------------------- .nv.constant0._Z6matmulPfS_fiiii --------------------------
	.section	.nv.constant0._Z6matmulPfS_fiiii,"a",@progbits
	.sectionflags	@""
	.align	4
.nv.constant0._Z6matmulPfS_fiiii:
	.zero		932


//--------------------- SYMBOLS --------------------------

	.type		.nv.reservedSmem.offset0,@object
	.size		.nv.reservedSmem.offset0,0x4
	.type		.nv.reservedSmem.cap,@object
	.size		.nv.reservedSmem.cap,0x4
